//
// Generated by NVIDIA NVVM Compiler
//
// Compiler Build ID: CL-36424714
// Cuda compilation tools, release 13.0, V13.0.88
// Based on NVVM 20.0.0
//

.version 9.0
.target sm_100
.address_size 64

	// .globl	_Z23bitonicSortKernelSharedPii
.extern .shared .align 16 .b8 sharedArr[];

.visible .entry _Z23bitonicSortKernelSharedPii(
	.param .u64 .ptr .align 1 _Z23bitonicSortKernelSharedPii_param_0,
	.param .u32 _Z23bitonicSortKernelSharedPii_param_1
)
{
	.reg .pred 	%p<12>;
	.reg .b32 	%r<29>;
	.reg .b64 	%rd<5>;

	ld.param.u64 	%rd2, [_Z23bitonicSortKernelSharedPii_param_0];
	ld.param.u32 	%r17, [_Z23bitonicSortKernelSharedPii_param_1];
	cvta.to.global.u64 	%rd3, %rd2;
	mov.u32 	%r1, %tid.x;
	mov.u32 	%r19, %ctaid.x;
	mov.u32 	%r2, %ntid.x;
	mad.lo.s32 	%r3, %r19, %r2, %r1;
	setp.ge.s32 	%p1, %r3, %r17;
	mul.wide.s32 	%rd4, %r3, 4;
	add.s64 	%rd1, %rd3, %rd4;
	mov.b32 	%r26, 2147483647;
	@%p1 bra 	$L__BB0_2;
	ld.global.u32 	%r26, [%rd1];
$L__BB0_2:
	shl.b32 	%r20, %r1, 2;
	mov.u32 	%r21, sharedArr;
	add.s32 	%r6, %r21, %r20;
	st.shared.u32 	[%r6], %r26;
	bar.sync 	0;
	setp.lt.u32 	%p2, %r2, 2;
	@%p2 bra 	$L__BB0_11;
	mov.b32 	%r27, 2;
$L__BB0_4:
	shr.s32 	%r28, %r27, 1;
	setp.lt.s32 	%p3, %r28, 1;
	@%p3 bra 	$L__BB0_10;
	and.b32  	%r9, %r27, %r1;
$L__BB0_6:
	mov.u32 	%r10, %r28;
	xor.b32  	%r11, %r10, %r1;
	setp.le.u32 	%p4, %r11, %r1;
	@%p4 bra 	$L__BB0_9;
	setp.eq.s32 	%p5, %r9, 0;
	shl.b32 	%r23, %r11, 2;
	add.s32 	%r12, %r21, %r23;
	ld.shared.u32 	%r13, [%r6];
	ld.shared.u32 	%r14, [%r12];
	setp.le.s32 	%p6, %r13, %r14;
	xor.pred  	%p7, %p5, %p6;
	not.pred 	%p8, %p7;
	@%p8 bra 	$L__BB0_9;
	st.shared.u32 	[%r6], %r14;
	st.shared.u32 	[%r12], %r13;
$L__BB0_9:
	bar.sync 	0;
	shr.u32 	%r28, %r10, 1;
	setp.gt.u32 	%p9, %r10, 1;
	@%p9 bra 	$L__BB0_6;
$L__BB0_10:
	shl.b32 	%r27, %r27, 1;
	setp.le.u32 	%p10, %r27, %r2;
	@%p10 bra 	$L__BB0_4;
$L__BB0_11:
	setp.ge.s32 	%p11, %r3, %r17;
	@%p11 bra 	$L__BB0_13;
	ld.shared.u32 	%r25, [%r6];
	st.global.u32 	[%rd1], %r25;
$L__BB0_13:
	ret;

}
	// .globl	_Z23bitonicSortKernelGlobalPiiii
.visible .entry _Z23bitonicSortKernelGlobalPiiii(
	.param .u64 .ptr .align 1 _Z23bitonicSortKernelGlobalPiiii_param_0,
	.param .u32 _Z23bitonicSortKernelGlobalPiiii_param_1,
	.param .u32 _Z23bitonicSortKernelGlobalPiiii_param_2,
	.param .u32 _Z23bitonicSortKernelGlobalPiiii_param_3
)
{
	.reg .pred 	%p<6>;
	.reg .b32 	%r<14>;
	.reg .b64 	%rd<11>;

	ld.param.u64 	%rd6, [_Z23bitonicSortKernelGlobalPiiii_param_0];
	ld.param.u32 	%r9, [_Z23bitonicSortKernelGlobalPiiii_param_1];
	ld.param.u32 	%r7, [_Z23bitonicSortKernelGlobalPiiii_param_2];
	ld.param.u32 	%r8, [_Z23bitonicSortKernelGlobalPiiii_param_3];
	cvta.to.global.u64 	%rd1, %rd6;
	mov.u32 	%r10, %ctaid.x;
	mov.u32 	%r11, %ntid.x;
	mov.u32 	%r12, %tid.x;
	mad.lo.s32 	%r1, %r10, %r11, %r12;
	setp.ge.s32 	%p1, %r1, %r9;
	@%p1 bra 	$L__BB1_7;
	xor.b32  	%r2, %r7, %r1;
	setp.le.s32 	%p2, %r2, %r1;
	@%p2 bra 	$L__BB1_7;
	and.b32  	%r13, %r8, %r1;
	setp.ne.s32 	%p3, %r13, 0;
	@%p3 bra 	$L__BB1_5;
	mul.wide.s32 	%rd9, %r1, 4;
	add.s64 	%rd2, %rd1, %rd9;
	ld.global.u32 	%r3, [%rd2];
	mul.wide.s32 	%rd10, %r2, 4;
	add.s64 	%rd3, %rd1, %rd10;
	ld.global.u32 	%r4, [%rd3];
	setp.le.s32 	%p5, %r3, %r4;
	@%p5 bra 	$L__BB1_7;
	st.global.u32 	[%rd2], %r4;
	st.global.u32 	[%rd3], %r3;
	bra.uni 	$L__BB1_7;
$L__BB1_5:
	mul.wide.s32 	%rd7, %r1, 4;
	add.s64 	%rd4, %rd1, %rd7;
	ld.global.u32 	%r5, [%rd4];
	mul.wide.s32 	%rd8, %r2, 4;
	add.s64 	%rd5, %rd1, %rd8;
	ld.global.u32 	%r6, [%rd5];
	setp.ge.s32 	%p4, %r5, %r6;
	@%p4 bra 	$L__BB1_7;
	st.global.u32 	[%rd4], %r6;
	st.global.u32 	[%rd5], %r5;
$L__BB1_7:
	ret;

}


// ===== COMPILED SASS (sm_100) =====

	.target	sm_100

	.elftype	@"ET_EXEC"


//--------------------- .note.nv.tkinfo           --------------------------
	.section	.note.nv.tkinfo,"",@"SHT_NOTE"
	.sectionflags	@"SHF_NOTE_NV_TKINFO"
	.tkinfo
        /*0018*/ 	.word	0x00000002
        /*0030*/ 	.string	""
        /*0030*/ 	.string	"ptxas"
        /*0030*/ 	.string	"Cuda compilation tools, release 13.0, V13.0.88"
        /*0030*/ 	.string	"Build cuda_13.0.r13.0/compiler.36424714_0"
        /*0030*/ 	.string	"-arch sm_100 -m 64 "



//--------------------- .note.nv.cuinfo           --------------------------
	.section	.note.nv.cuinfo,"",@"SHT_NOTE"
	.sectionflags	@"SHF_NOTE_NV_CUINFO"
        /*0018*/ 	.short	0x0002
        /*001a*/ 	.short	0x0064
        /*001c*/ 	.short	0x0082
	.zero		2


//--------------------- .nv.info                  --------------------------
	.section	.nv.info,"",@"SHT_CUDA_INFO"
	.align	4


	//----- nvinfo : EIATTR_REGCOUNT
	.align		4
        /*0000*/ 	.byte	0x04, 0x2f
        /*0002*/ 	.short	(.L_1 - .L_0)
	.align		4
.L_0:
        /*0004*/ 	.word	index@(_Z23bitonicSortKernelSharedPii)
        /*0008*/ 	.word	0x0000000e


	//----- nvinfo : EIATTR_FRAME_SIZE
	.align		4
.L_1:
        /*000c*/ 	.byte	0x04, 0x11
        /*000e*/ 	.short	(.L_3 - .L_2)
	.align		4
.L_2:
        /*0010*/ 	.word	index@(_Z23bitonicSortKernelSharedPii)
        /*0014*/ 	.word	0x00000000


	//----- nvinfo : EIATTR_REGCOUNT
	.align		4
.L_3:
        /*0018*/ 	.byte	0x04, 0x2f
        /*001a*/ 	.short	(.L_5 - .L_4)
	.align		4
.L_4:
        /*001c*/ 	.word	index@(_Z23bitonicSortKernelGlobalPiiii)
        /*0020*/ 	.word	0x0000000c


	//----- nvinfo : EIATTR_FRAME_SIZE
	.align		4
.L_5:
        /*0024*/ 	.byte	0x04, 0x11
        /*0026*/ 	.short	(.L_7 - .L_6)
	.align		4
.L_6:
        /*0028*/ 	.word	index@(_Z23bitonicSortKernelGlobalPiiii)
        /*002c*/ 	.word	0x00000000


	//----- nvinfo : EIATTR_MIN_STACK_SIZE
	.align		4
.L_7:
        /*0030*/ 	.byte	0x04, 0x12
        /*0032*/ 	.short	(.L_9 - .L_8)
	.align		4
.L_8:
        /*0034*/ 	.word	index@(_Z23bitonicSortKernelGlobalPiiii)
        /*0038*/ 	.word	0x00000000


	//----- nvinfo : EIATTR_MIN_STACK_SIZE
	.align		4
.L_9:
        /*003c*/ 	.byte	0x04, 0x12
        /*003e*/ 	.short	(.L_11 - .L_10)
	.align		4
.L_10:
        /*0040*/ 	.word	index@(_Z23bitonicSortKernelSharedPii)
        /*0044*/ 	.word	0x00000000
.L_11:


//--------------------- .nv.compat                --------------------------
	.section	.nv.compat,"",@"SHT_CUDA_COMPAT_INFO"
	.align	4
        /*0000*/ 	.byte	0x02, 0x09, 0x00, 0x00, 0x02, 0x02, 0x01, 0x00, 0x02, 0x05, 0x05, 0x00, 0x03, 0x07, 0x01, 0x01
        /*0010*/ 	.byte	0x02, 0x03, 0x00, 0x00, 0x02, 0x06, 0x01, 0x00, 0x04, 0x0b, 0x08, 0x00, 0x09, 0x00, 0x00, 0x00
        /*0020*/ 	.byte	0x00, 0x00, 0x00, 0x00


//--------------------- .nv.info._Z23bitonicSortKernelGlobalPiiii --------------------------
	.section	.nv.info._Z23bitonicSortKernelGlobalPiiii,"",@"SHT_CUDA_INFO"
	.sectionflags	@""
	.align	4


	//----- nvinfo : EIATTR_CUDA_API_VERSION
	.align		4
        /*0000*/ 	.byte	0x04, 0x37
        /*0002*/ 	.short	(.L_13 - .L_12)
.L_12:
        /*0004*/ 	.word	0x00000082


	//----- nvinfo : EIATTR_KPARAM_INFO
	.align		4
.L_13:
        /*0008*/ 	.byte	0x04, 0x17
        /*000a*/ 	.short	(.L_15 - .L_14)
.L_14:
        /*000c*/ 	.word	0x00000000
        /*0010*/ 	.short	0x0003
        /*0012*/ 	.short	0x0010
        /*0014*/ 	.byte	0x00, 0xf0, 0x11, 0x00


	//----- nvinfo : EIATTR_KPARAM_INFO
	.align		4
.L_15:
        /*0018*/ 	.byte	0x04, 0x17
        /*001a*/ 	.short	(.L_17 - .L_16)
.L_16:
        /*001c*/ 	.word	0x00000000
        /*0020*/ 	.short	0x0002
        /*0022*/ 	.short	0x000c
        /*0024*/ 	.byte	0x00, 0xf0, 0x11, 0x00


	//----- nvinfo : EIATTR_KPARAM_INFO
	.align		4
.L_17:
        /*0028*/ 	.byte	0x04, 0x17
        /*002a*/ 	.short	(.L_19 - .L_18)
.L_18:
        /*002c*/ 	.word	0x00000000
        /*0030*/ 	.short	0x0001
        /*0032*/ 	.short	0x0008
        /*0034*/ 	.byte	0x00, 0xf0, 0x11, 0x00


	//----- nvinfo : EIATTR_KPARAM_INFO
	.align		4
.L_19:
        /*0038*/ 	.byte	0x04, 0x17
        /*003a*/ 	.short	(.L_21 - .L_20)
.L_20:
        /*003c*/ 	.word	0x00000000
        /*0040*/ 	.short	0x0000
        /*0042*/ 	.short	0x0000
        /*0044*/ 	.byte	0x00, 0xf5, 0x21, 0x00


	//----- nvinfo : EIATTR_SPARSE_MMA_MASK
	.align		4
.L_21:
        /*0048*/ 	.byte	0x03, 0x50
        /*004a*/ 	.short	0x0000


	//----- nvinfo : EIATTR_MAXREG_COUNT
	.align		4
        /*004c*/ 	.byte	0x03, 0x1b
        /*004e*/ 	.short	0x00ff


	//----- nvinfo : EIATTR_MERCURY_ISA_VERSION
	.align		4
        /*0050*/ 	.byte	0x03, 0x5f
        /*0052*/ 	.short	0x0101


	//----- nvinfo : EIATTR_VRC_CTA_INIT_COUNT
	.align		4
        /*0054*/ 	.byte	0x02, 0x4a
	.zero		1
	.zero		1


	//----- nvinfo : EIATTR_EXIT_INSTR_OFFSETS
	.align		4
        /*0058*/ 	.byte	0x04, 0x1c
        /*005a*/ 	.short	(.L_23 - .L_22)


	//   ....[0]....
.L_22:
        /*005c*/ 	.word	0x00000070


	//   ....[1]....
        /*0060*/ 	.word	0x000000b0


	//   ....[2]....
        /*0064*/ 	.word	0x00000160


	//   ....[3]....
        /*0068*/ 	.word	0x00000190


	//   ....[4]....
        /*006c*/ 	.word	0x00000200


	//   ....[5]....
        /*0070*/ 	.word	0x00000230


	//----- nvinfo : EIATTR_CRS_STACK_SIZE
	.align		4
.L_23:
        /*0074*/ 	.byte	0x04, 0x1e
        /*0076*/ 	.short	(.L_25 - .L_24)
.L_24:
        /*0078*/ 	.word	0x00000000


	//----- nvinfo : EIATTR_CBANK_PARAM_SIZE
	.align		4
.L_25:
        /*007c*/ 	.byte	0x03, 0x19
        /*007e*/ 	.short	0x0014


	//----- nvinfo : EIATTR_PARAM_CBANK
	.align		4
        /*0080*/ 	.byte	0x04, 0x0a
        /*0082*/ 	.short	(.L_27 - .L_26)
	.align		4
.L_26:
        /*0084*/ 	.word	index@(.nv.constant0._Z23bitonicSortKernelGlobalPiiii)
        /*0088*/ 	.short	0x0380
        /*008a*/ 	.short	0x0014


	//----- nvinfo : EIATTR_SW_WAR
	.align		4
.L_27:
        /*008c*/ 	.byte	0x04, 0x36
        /*008e*/ 	.short	(.L_29 - .L_28)
.L_28:
        /*0090*/ 	.word	0x00000008
.L_29:


//--------------------- .nv.info._Z23bitonicSortKernelSharedPii --------------------------
	.section	.nv.info._Z23bitonicSortKernelSharedPii,"",@"SHT_CUDA_INFO"
	.sectionflags	@""
	.align	4


	//----- nvinfo : EIATTR_CUDA_API_VERSION
	.align		4
        /*0000*/ 	.byte	0x04, 0x37
        /*0002*/ 	.short	(.L_31 - .L_30)
.L_30:
        /*0004*/ 	.word	0x00000082


	//----- nvinfo : EIATTR_KPARAM_INFO
	.align		4
.L_31:
        /*0008*/ 	.byte	0x04, 0x17
        /*000a*/ 	.short	(.L_33 - .L_32)
.L_32:
        /*000c*/ 	.word	0x00000000
        /*0010*/ 	.short	0x0001
        /*0012*/ 	.short	0x0008
        /*0014*/ 	.byte	0x00, 0xf0, 0x11, 0x00


	//----- nvinfo : EIATTR_KPARAM_INFO
	.align		4
.L_33:
        /*0018*/ 	.byte	0x04, 0x17
        /*001a*/ 	.short	(.L_35 - .L_34)
.L_34:
        /*001c*/ 	.word	0x00000000
        /*0020*/ 	.short	0x0000
        /*0022*/ 	.short	0x0000
        /*0024*/ 	.byte	0x00, 0xf5, 0x21, 0x00


	//----- nvinfo : EIATTR_SPARSE_MMA_MASK
	.align		4
.L_35:
        /*0028*/ 	.byte	0x03, 0x50
        /*002a*/ 	.short	0x0000


	//----- nvinfo : EIATTR_MAXREG_COUNT
	.align		4
        /*002c*/ 	.byte	0x03, 0x1b
        /*002e*/ 	.short	0x00ff


	//----- nvinfo : EIATTR_NUM_BARRIERS
	.align		4
        /*0030*/ 	.byte	0x02, 0x4c
        /*0032*/ 	.byte	0x01
	.zero		1


	//----- nvinfo : EIATTR_MERCURY_ISA_VERSION
	.align		4
        /*0034*/ 	.byte	0x03, 0x5f
        /*0036*/ 	.short	0x0101


	//----- nvinfo : EIATTR_VRC_CTA_INIT_COUNT
	.align		4
        /*0038*/ 	.byte	0x02, 0x4a
	.zero		1
	.zero		1


	//----- nvinfo : EIATTR_EXIT_INSTR_OFFSETS
	.align		4
        /*003c*/ 	.byte	0x04, 0x1c
        /*003e*/ 	.short	(.L_37 - .L_36)


	//   ....[0]....
.L_36:
        /*0040*/ 	.word	0x000002e0


	//   ....[1]....
        /*0044*/ 	.word	0x00000310


	//----- nvinfo : EIATTR_CRS_STACK_SIZE
	.align		4
.L_37:
        /*0048*/ 	.byte	0x04, 0x1e
        /*004a*/ 	.short	(.L_39 - .L_38)
.L_38:
        /*004c*/ 	.word	0x00000000


	//----- nvinfo : EIATTR_CBANK_PARAM_SIZE
	.align		4
.L_39:
        /*0050*/ 	.byte	0x03, 0x19
        /*0052*/ 	.short	0x000c


	//----- nvinfo : EIATTR_PARAM_CBANK
	.align		4
        /*0054*/ 	.byte	0x04, 0x0a
        /*0056*/ 	.short	(.L_41 - .L_40)
	.align		4
.L_40:
        /*0058*/ 	.word	index@(.nv.constant0._Z23bitonicSortKernelSharedPii)
        /*005c*/ 	.short	0x0380
        /*005e*/ 	.short	0x000c


	//----- nvinfo : EIATTR_SW_WAR
	.align		4
.L_41:
        /*0060*/ 	.byte	0x04, 0x36
        /*0062*/ 	.short	(.L_43 - .L_42)
.L_42:
        /*0064*/ 	.word	0x00000008
.L_43:


//--------------------- .nv.callgraph             --------------------------
	.section	.nv.callgraph,"",@"SHT_CUDA_CALLGRAPH"
	.align	4
	.sectionentsize	8
	.align		4
        /*0000*/ 	.word	0x00000000
	.align		4
        /*0004*/ 	.word	0xffffffff
	.align		4
        /*0008*/ 	.word	0x00000000
	.align		4
        /*000c*/ 	.word	0xfffffffe
	.align		4
        /*0010*/ 	.word	0x00000000
	.align		4
        /*0014*/ 	.word	0xfffffffd
	.align		4
        /*0018*/ 	.word	0x00000000
	.align		4
        /*001c*/ 	.word	0xfffffffc


//--------------------- .text._Z23bitonicSortKernelGlobalPiiii --------------------------
	.section	.text._Z23bitonicSortKernelGlobalPiiii,"ax",@progbits
	.align	128
        .global         _Z23bitonicSortKernelGlobalPiiii
        .type           _Z23bitonicSortKernelGlobalPiiii,@function
        .size           _Z23bitonicSortKernelGlobalPiiii,(.L_x_9 - _Z23bitonicSortKernelGlobalPiiii)
        .other          _Z23bitonicSortKernelGlobalPiiii,@"STO_CUDA_ENTRY STV_DEFAULT"
_Z23bitonicSortKernelGlobalPiiii:
.text._Z23bitonicSortKernelGlobalPiiii:
[----:B------:R-:W-:Y:S01]  /*0000*/  LDC R1, c[0x0][0x37c] ;  /* 0x0000df00ff017b82 */ /* 0x000fe20000000800 */
[----:B------:R-:W0:Y:S07]  /*0010*/  S2R R0, SR_TID.X ;  /* 0x0000000000007919 */ /* 0x000e2e0000002100 */
[----:B------:R-:W0:Y:S01]  /*0020*/  S2UR UR4, SR_CTAID.X ;  /* 0x00000000000479c3 */ /* 0x000e220000002500 */
[----:B------:R-:W1:Y:S07]  /*0030*/  LDCU UR5, c[0x0][0x388] ;  /* 0x00007100ff0577ac */ /* 0x000e6e0008000800 */
[----:B------:R-:W0:Y:S02]  /*0040*/  LDC R7, c[0x0][0x360] ;  /* 0x0000d800ff077b82 */ /* 0x000e240000000800 */
[----:B0-----:R-:W-:-:S05]  /*0050*/  IMAD R7, R7, UR4, R0 ;  /* 0x0000000407077c24 */ /* 0x001fca000f8e0200 */
[----:B-1----:R-:W-:-:S13]  /*0060*/  ISETP.GE.AND P0, PT, R7, UR5, PT ;  /* 0x0000000507007c0c */ /* 0x002fda000bf06270 */
[----:B------:R-:W-:Y:S05]  /*0070*/  @P0 EXIT ;  /* 0x000000000000094d */ /* 0x000fea0003800000 */
[----:B------:R-:W0:Y:S02]  /*0080*/  LDCU UR4, c[0x0][0x38c] ;  /* 0x00007180ff0477ac */ /* 0x000e240008000800 */
[----:B0-----:R-:W-:-:S04]  /*0090*/  LOP3.LUT R9, R7, UR4, RZ, 0x3c, !PT ;  /* 0x0000000407097c12 */ /* 0x001fc8000f8e3cff */
[----:B------:R-:W-:-:S13]  /*00a0*/  ISETP.GT.AND P0, PT, R9, R7, PT ;  /* 0x000000070900720c */ /* 0x000fda0003f04270 */
[----:B------:R-:W-:Y:S05]  /*00b0*/  @!P0 EXIT ;  /* 0x000000000000894d */ /* 0x000fea0003800000 */
[----:B------:R-:W0:Y:S02]  /*00c0*/  LDCU UR4, c[0x0][0x390] ;  /* 0x00007200ff0477ac */ /* 0x000e240008000800 */
[----:B0-----:R-:W-:Y:S01]  /*00d0*/  LOP3.LUT P0, RZ, R7, UR4, RZ, 0xc0, !PT ;  /* 0x0000000407ff7c12 */ /* 0x001fe2000f80c0ff */
[----:B------:R-:W0:-:S12]  /*00e0*/  LDCU.64 UR4, c[0x0][0x358] ;  /* 0x00006b00ff0477ac */ /* 0x000e180008000a00 */
[----:B------:R-:W-:Y:S05]  /*00f0*/  @P0 BRA `(.L_x_0) ;  /* 0x0000000000280947 */ /* 0x000fea0003800000 */
[----:B------:R-:W1:Y:S02]  /*0100*/  LDC.64 R4, c[0x0][0x380] ;  /* 0x0000e000ff047b82 */ /* 0x000e640000000a00 */
[----:B-1----:R-:W-:-:S04]  /*0110*/  IMAD.WIDE R2, R7, 0x4, R4 ;  /* 0x0000000407027825 */ /* 0x002fc800078e0204 */
[----:B------:R-:W-:Y:S01]  /*0120*/  IMAD.WIDE R4, R9, 0x4, R4 ;  /* 0x0000000409047825 */ /* 0x000fe200078e0204 */
[----:B0-----:R-:W2:Y:S04]  /*0130*/  LDG.E R7, desc[UR4][R2.64] ;  /* 0x0000000402077981 */ /* 0x001ea8000c1e1900 */
[----:B------:R-:W2:Y:S02]  /*0140*/  LDG.E R0, desc[UR4][R4.64] ;  /* 0x0000000404007981 */ /* 0x000ea4000c1e1900 */
[----:B--2---:R-:W-:-:S13]  /*0150*/  ISETP.GT.AND P0, PT, R7, R0, PT ;  /* 0x000000000700720c */ /* 0x004fda0003f04270 */
[----:B------:R-:W-:Y:S05]  /*0160*/  @!P0 EXIT ;  /* 0x000000000000894d */ /* 0x000fea0003800000 */
[----:B------:R-:W-:Y:S04]  /*0170*/  STG.E desc[UR4][R2.64], R0 ;  /* 0x0000000002007986 */ /* 0x000fe8000c101904 */
[----:B------:R-:W-:Y:S01]  /*0180*/  STG.E desc[UR4][R4.64], R7 ;  /* 0x0000000704007986 */ /* 0x000fe2000c101904 */
[----:B------:R-:W-:Y:S05]  /*0190*/  EXIT ;  /* 0x000000000000794d */ /* 0x000fea0003800000 */
.L_x_0:
[----:B------:R-:W1:Y:S02]  /*01a0*/  LDC.64 R2, c[0x0][0x380] ;  /* 0x0000e000ff027b82 */ /* 0x000e640000000a00 */
[----:B-1----:R-:W-:-:S04]  /*01b0*/  IMAD.WIDE R4, R7, 0x4, R2 ;  /* 0x0000000407047825 */ /* 0x002fc800078e0202 */
[----:B------:R-:W-:Y:S01]  /*01c0*/  IMAD.WIDE R2, R9, 0x4, R2 ;  /* 0x0000000409027825 */ /* 0x000fe200078e0202 */
[----:B0-----:R-:W2:Y:S04]  /*01d0*/  LDG.E R7, desc[UR4][R4.64] ;  /* 0x0000000404077981 */ /* 0x001ea8000c1e1900 */
[----:B------:R-:W2:Y:S02]  /*01e0*/  LDG.E R0, desc[UR4][R2.64] ;  /* 0x0000000402007981 */ /* 0x000ea4000c1e1900 */
[----:B--2---:R-:W-:-:S13]  /*01f0*/  ISETP.GE.AND P0, PT, R7, R0, PT ;  /* 0x000000000700720c */ /* 0x004fda0003f06270 */
[----:B------:R-:W-:Y:S05]  /*0200*/  @P0 EXIT ;  /* 0x000000000000094d */ /* 0x000fea0003800000 */
[----:B------:R-:W-:Y:S04]  /*0210*/  STG.E desc[UR4][R4.64], R0 ;  /* 0x0000000004007986 */ /* 0x000fe8000c101904 */
[----:B------:R-:W-:Y:S01]  /*0220*/  STG.E desc[UR4][R2.64], R7 ;  /* 0x0000000702007986 */ /* 0x000fe2000c101904 */
[----:B------:R-:W-:Y:S05]  /*0230*/  EXIT ;  /* 0x000000000000794d */ /* 0x000fea0003800000 */
.L_x_1:
[----:B------:R-:W-:-:S00]  /*0240*/  BRA `(.L_x_1) ;  /* 0xfffffffc00fc7947 */ /* 0x000fc0000383ffff */
[----:B------:R-:W-:-:S00]  /*0250*/  NOP ;  /* 0x0000000000007918 */ /* 0x000fc00000000000 */
        /* <DEDUP_REMOVED lines=10> */
.L_x_9:


//--------------------- .text._Z23bitonicSortKernelSharedPii --------------------------
	.section	.text._Z23bitonicSortKernelSharedPii,"ax",@progbits
	.align	128
        .global         _Z23bitonicSortKernelSharedPii
        .type           _Z23bitonicSortKernelSharedPii,@function
        .size           _Z23bitonicSortKernelSharedPii,(.L_x_10 - _Z23bitonicSortKernelSharedPii)
        .other          _Z23bitonicSortKernelSharedPii,@"STO_CUDA_ENTRY STV_DEFAULT"
_Z23bitonicSortKernelSharedPii:
.text._Z23bitonicSortKernelSharedPii:
[----:B------:R-:W-:Y:S01]  /*0000*/  LDC R1, c[0x0][0x37c] ;  /* 0x0000df00ff017b82 */ /* 0x000fe20000000800 */
[----:B------:R-:W0:Y:S07]  /*0010*/  S2R R4, SR_TID.X ;  /* 0x0000000000047919 */ /* 0x000e2e0000002100 */
[----:B------:R-:W0:Y:S01]  /*0020*/  S2UR UR4, SR_CTAID.X ;  /* 0x00000000000479c3 */ /* 0x000e220000002500 */
[----:B------:R-:W1:Y:S01]  /*0030*/  LDCU UR5, c[0x0][0x388] ;  /* 0x00007100ff0577ac */ /* 0x000e620008000800 */
[----:B------:R-:W-:Y:S01]  /*0040*/  IMAD.MOV.U32 R0, RZ, RZ, 0x7fffffff ;  /* 0x7fffffffff007424 */ /* 0x000fe200078e00ff */
[----:B------:R-:W2:Y:S05]  /*0050*/  LDCU.64 UR8, c[0x0][0x358] ;  /* 0x00006b00ff0877ac */ /* 0x000eaa0008000a00 */
[----:B------:R-:W0:Y:S08]  /*0060*/  LDC R9, c[0x0][0x360] ;  /* 0x0000d800ff097b82 */ /* 0x000e300000000800 */
[----:B------:R-:W3:Y:S01]  /*0070*/  LDC.64 R2, c[0x0][0x380] ;  /* 0x0000e000ff027b82 */ /* 0x000ee20000000a00 */
[----:B0-----:R-:W-:-:S05]  /*0080*/  IMAD R5, R9, UR4, R4 ;  /* 0x0000000409057c24 */ /* 0x001fca000f8e0204 */
[C---:B-1----:R-:W-:Y:S01]  /*0090*/  ISETP.GE.AND P0, PT, R5.reuse, UR5, PT ;  /* 0x0000000505007c0c */ /* 0x042fe2000bf06270 */
[----:B---3--:R-:W-:-:S12]  /*00a0*/  IMAD.WIDE R2, R5, 0x4, R2 ;  /* 0x0000000405027825 */ /* 0x008fd800078e0202 */
[----:B--2---:R-:W2:Y:S01]  /*00b0*/  @!P0 LDG.E R0, desc[UR8][R2.64] ;  /* 0x0000000802008981 */ /* 0x004ea2000c1e1900 */
[----:B------:R-:W0:Y:S01]  /*00c0*/  S2UR UR5, SR_CgaCtaId ;  /* 0x00000000000579c3 */ /* 0x000e220000008800 */
[----:B------:R-:W-:Y:S01]  /*00d0*/  UMOV UR4, 0x400 ;  /* 0x0000040000047882 */ /* 0x000fe20000000000 */
[----:B------:R-:W-:Y:S01]  /*00e0*/  ISETP.GE.U32.AND P0, PT, R9, 0x2, PT ;  /* 0x000000020900780c */ /* 0x000fe20003f06070 */
[----:B0-----:R-:W-:-:S06]  /*00f0*/  ULEA UR4, UR5, UR4, 0x18 ;  /* 0x0000000405047291 */ /* 0x001fcc000f8ec0ff */
[----:B------:R-:W-:-:S05]  /*0100*/  LEA R7, R4, UR4, 0x2 ;  /* 0x0000000404077c11 */ /* 0x000fca000f8e10ff */
[----:B--2---:R0:W-:Y:S01]  /*0110*/  STS [R7], R0 ;  /* 0x0000000007007388 */ /* 0x0041e20000000800 */
[----:B------:R-:W-:Y:S06]  /*0120*/  BAR.SYNC.DEFER_BLOCKING 0x0 ;  /* 0x0000000000007b1d */ /* 0x000fec0000010000 */
[----:B------:R-:W-:Y:S05]  /*0130*/  @!P0 BRA `(.L_x_2) ;  /* 0x0000000000608947 */ /* 0x000fea0003800000 */
[----:B------:R-:W-:-:S05]  /*0140*/  UMOV UR7, 0x2 ;  /* 0x0000000200077882 */ /* 0x000fca0000000000 */
.L_x_7:
[----:B------:R-:W-:-:S04]  /*0150*/  USHF.R.S32.HI UR5, URZ, 0x1, UR7 ;  /* 0x00000001ff057899 */ /* 0x000fc80008011407 */
[----:B------:R-:W-:-:S09]  /*0160*/  UISETP.GE.AND UP0, UPT, UR5, 0x1, UPT ;  /* 0x000000010500788c */ /* 0x000fd2000bf06270 */
[----:B-1----:R-:W-:Y:S05]  /*0170*/  BRA.U !UP0, `(.L_x_3) ;  /* 0x0000000108447547 */ /* 0x002fea000b800000 */
.L_x_6:
[----:B-1----:R-:W-:Y:S01]  /*0180*/  LOP3.LUT R11, R4, UR5, RZ, 0x3c, !PT ;  /* 0x00000005040b7c12 */ /* 0x002fe2000f8e3cff */
[----:B------:R-:W-:Y:S03]  /*0190*/  BSSY.RECONVERGENT B0, `(.L_x_4) ;  /* 0x000000a000007945 */ /* 0x000fe60003800200 */
[----:B------:R-:W-:-:S13]  /*01a0*/  ISETP.GT.U32.AND P0, PT, R11, R4, PT ;  /* 0x000000040b00720c */ /* 0x000fda0003f04070 */
[----:B------:R-:W-:Y:S05]  /*01b0*/  @!P0 BRA `(.L_x_5) ;  /* 0x00000000001c8947 */ /* 0x000fea0003800000 */
[----:B------:R-:W-:Y:S01]  /*01c0*/  LEA R11, R11, UR4, 0x2 ;  /* 0x000000040b0b7c11 */ /* 0x000fe2000f8e10ff */
[----:B0-----:R-:W-:Y:S01]  /*01d0*/  LDS R0, [R7] ;  /* 0x0000000007007984 */ /* 0x001fe20000000800 */
[----:B------:R-:W-:-:S03]  /*01e0*/  LOP3.LUT P0, RZ, R4, UR7, RZ, 0xc0, !PT ;  /* 0x0000000704ff7c12 */ /* 0x000fc6000f80c0ff */
[----:B------:R-:W0:Y:S02]  /*01f0*/  LDS R6, [R11] ;  /* 0x000000000b067984 */ /* 0x000e240000000800 */
[----:B0-----:R-:W-:-:S13]  /*0200*/  ISETP.LE.XOR P0, PT, R0, R6, !P0 ;  /* 0x000000060000720c */ /* 0x001fda0004703a70 */
[----:B------:R1:W-:Y:S04]  /*0210*/  @P0 STS [R7], R6 ;  /* 0x0000000607000388 */ /* 0x0003e80000000800 */
[----:B------:R1:W-:Y:S02]  /*0220*/  @P0 STS [R11], R0 ;  /* 0x000000000b000388 */ /* 0x0003e40000000800 */
.L_x_5:
[----:B------:R-:W-:Y:S05]  /*0230*/  BSYNC.RECONVERGENT B0 ;  /* 0x0000000000007941 */ /* 0x000fea0003800200 */
.L_x_4:
[----:B------:R-:W-:Y:S01]  /*0240*/  BAR.SYNC.DEFER_BLOCKING 0x0 ;  /* 0x0000000000007b1d */ /* 0x000fe20000010000 */
[----:B------:R-:W-:Y:S02]  /*0250*/  UISETP.GT.U32.AND UP0, UPT, UR5, 0x1, UPT ;  /* 0x000000010500788c */ /* 0x000fe4000bf04070 */
[----:B------:R-:W-:-:S07]  /*0260*/  USHF.R.U32.HI UR6, URZ, 0x1, UR5 ;  /* 0x00000001ff067899 */ /* 0x000fce0008011605 */
[----:B------:R-:W-:Y:S01]  /*0270*/  UMOV UR5, UR6 ;  /* 0x0000000600057c82 */ /* 0x000fe20008000000 */
[----:B------:R-:W-:Y:S05]  /*0280*/  BRA.U UP0, `(.L_x_6) ;  /* 0xfffffffd00bc7547 */ /* 0x000fea000b83ffff */
.L_x_3:
[----:B------:R-:W-:-:S06]  /*0290*/  USHF.L.U32 UR7, UR7, 0x1, URZ ;  /* 0x0000000107077899 */ /* 0x000fcc00080006ff */
[----:B------:R-:W-:-:S13]  /*02a0*/  ISETP.LT.U32.AND P0, PT, R9, UR7, PT ;  /* 0x0000000709007c0c */ /* 0x000fda000bf01070 */
[----:B------:R-:W-:Y:S05]  /*02b0*/  @!P0 BRA `(.L_x_7) ;  /* 0xfffffffc00a48947 */ /* 0x000fea000383ffff */
.L_x_2:
[----:B------:R-:W2:Y:S02]  /*02c0*/  LDCU UR5, c[0x0][0x388] ;  /* 0x00007100ff0577ac */ /* 0x000ea40008000800 */
[----:B--2---:R-:W-:-:S13]  /*02d0*/  ISETP.GE.AND P0, PT, R5, UR5, PT ;  /* 0x0000000505007c0c */ /* 0x004fda000bf06270 */
[----:B------:R-:W-:Y:S05]  /*02e0*/  @P0 EXIT ;  /* 0x000000000000094d */ /* 0x000fea0003800000 */
[----:B01----:R-:W0:Y:S04]  /*02f0*/  LDS R7, [R7] ;  /* 0x0000000007077984 */ /* 0x003e280000000800 */
[----:B0-----:R-:W-:Y:S01]  /*0300*/  STG.E desc[UR8][R2.64], R7 ;  /* 0x0000000702007986 */ /* 0x001fe2000c101908 */
[----:B------:R-:W-:Y:S05]  /*0310*/  EXIT ;  /* 0x000000000000794d */ /* 0x000fea0003800000 */
.L_x_8:
        /* <DEDUP_REMOVED lines=14> */
.L_x_10:


//--------------------- .nv.shared._Z23bitonicSortKernelGlobalPiiii --------------------------
	.section	.nv.shared._Z23bitonicSortKernelGlobalPiiii,"aw",@nobits
	.sectionflags	@""
	.align	16
	.zero		1024


//--------------------- .nv.shared.reserved.0     --------------------------
	.section	.nv.shared.reserved.0,"aw",@nobits
	.weak		__nv_reservedSMEM_offset_0_alias
	.size		__nv_reservedSMEM_offset_0_alias, 0, 64
	.other		__nv_reservedSMEM_offset_0_alias,@"STO_CUDA_RESERVED_SHARED STV_DEFAULT"
__nv_reservedSMEM_offset_0_alias:
	.zero		0
	.zero		64


//--------------------- .nv.shared._Z23bitonicSortKernelSharedPii --------------------------
	.section	.nv.shared._Z23bitonicSortKernelSharedPii,"aw",@nobits
	.sectionflags	@""
	.align	16
	.zero		1024


//--------------------- .nv.constant0._Z23bitonicSortKernelGlobalPiiii --------------------------
	.section	.nv.constant0._Z23bitonicSortKernelGlobalPiiii,"a",@progbits
	.sectionflags	@""
	.align	4
.nv.constant0._Z23bitonicSortKernelGlobalPiiii:
	.zero		916


//--------------------- .nv.constant0._Z23bitonicSortKernelSharedPii --------------------------
	.section	.nv.constant0._Z23bitonicSortKernelSharedPii,"a",@progbits
	.sectionflags	@""
	.align	4
.nv.constant0._Z23bitonicSortKernelSharedPii:
	.zero		908


//--------------------- SYMBOLS --------------------------

	.type		.nv.reservedSmem.offset0,@object
	.size		.nv.reservedSmem.offset0,0x4
	.type		.nv.reservedSmem.cap,@object
	.size		.nv.reservedSmem.cap,0x4
